//
// Generated by NVIDIA NVVM Compiler
//
// Compiler Build ID: CL-36424714
// Cuda compilation tools, release 13.0, V13.0.88
// Based on NVVM 20.0.0
//

.version 9.0
.target sm_100
.address_size 64

	// .globl	_Z14histo_kernel_2PhiiPi
// _ZZ12histo_kernelPhlPiE4temp has been demoted

.visible .entry _Z14histo_kernel_2PhiiPi(
	.param .u64 .ptr .align 1 _Z14histo_kernel_2PhiiPi_param_0,
	.param .u32 _Z14histo_kernel_2PhiiPi_param_1,
	.param .u32 _Z14histo_kernel_2PhiiPi_param_2,
	.param .u64 .ptr .align 1 _Z14histo_kernel_2PhiiPi_param_3
)
{
	.reg .b32 	%r<13>;
	.reg .b64 	%rd<9>;

	ld.param.u64 	%rd1, [_Z14histo_kernel_2PhiiPi_param_0];
	ld.param.u32 	%r1, [_Z14histo_kernel_2PhiiPi_param_1];
	ld.param.u64 	%rd2, [_Z14histo_kernel_2PhiiPi_param_3];
	cvta.to.global.u64 	%rd3, %rd2;
	cvta.to.global.u64 	%rd4, %rd1;
	mov.u32 	%r2, %ctaid.x;
	mov.u32 	%r3, %ntid.x;
	mov.u32 	%r4, %tid.x;
	mad.lo.s32 	%r5, %r2, %r3, %r4;
	mov.u32 	%r6, %ctaid.y;
	mov.u32 	%r7, %ntid.y;
	mov.u32 	%r8, %tid.y;
	mad.lo.s32 	%r9, %r6, %r7, %r8;
	mad.lo.s32 	%r10, %r1, %r9, %r5;
	cvt.s64.s32 	%rd5, %r10;
	add.s64 	%rd6, %rd4, %rd5;
	ld.global.u8 	%r11, [%rd6];
	mul.wide.u32 	%rd7, %r11, 4;
	add.s64 	%rd8, %rd3, %rd7;
	atom.global.add.u32 	%r12, [%rd8], 1;
	ret;

}
	// .globl	_Z12histo_kernelPhlPi
.visible .entry _Z12histo_kernelPhlPi(
	.param .u64 .ptr .align 1 _Z12histo_kernelPhlPi_param_0,
	.param .u64 _Z12histo_kernelPhlPi_param_1,
	.param .u64 .ptr .align 1 _Z12histo_kernelPhlPi_param_2
)
{
	.reg .pred 	%p<3>;
	.reg .b16 	%rs<2>;
	.reg .b32 	%r<20>;
	.reg .b64 	%rd<13>;
	// demoted variable
	.shared .align 4 .b8 _ZZ12histo_kernelPhlPiE4temp[1024];
	ld.param.u64 	%rd5, [_Z12histo_kernelPhlPi_param_0];
	ld.param.u64 	%rd6, [_Z12histo_kernelPhlPi_param_1];
	ld.param.u64 	%rd7, [_Z12histo_kernelPhlPi_param_2];
	mov.u32 	%r1, %tid.x;
	shl.b32 	%r8, %r1, 2;
	mov.u32 	%r9, _ZZ12histo_kernelPhlPiE4temp;
	add.s32 	%r2, %r9, %r8;
	mov.b32 	%r10, 0;
	st.shared.u32 	[%r2], %r10;
	bar.sync 	0;
	mov.u32 	%r11, %ctaid.x;
	mov.u32 	%r3, %ntid.x;
	mad.lo.s32 	%r19, %r11, %r3, %r1;
	cvt.s64.s32 	%rd12, %r19;
	setp.le.s64 	%p1, %rd6, %rd12;
	@%p1 bra 	$L__BB1_3;
	mov.u32 	%r12, %nctaid.x;
	mul.lo.s32 	%r5, %r3, %r12;
	cvta.to.global.u64 	%rd2, %rd5;
$L__BB1_2:
	add.s64 	%rd8, %rd2, %rd12;
	ld.global.u8 	%rs1, [%rd8];
	mul.wide.u16 	%r13, %rs1, 4;
	add.s32 	%r15, %r9, %r13;
	atom.shared.add.u32 	%r16, [%r15], 1;
	add.s32 	%r19, %r19, %r5;
	cvt.s64.s32 	%rd12, %r19;
	setp.gt.s64 	%p2, %rd6, %rd12;
	@%p2 bra 	$L__BB1_2;
$L__BB1_3:
	cvta.to.global.u64 	%rd9, %rd7;
	bar.sync 	0;
	mul.wide.u32 	%rd10, %r1, 4;
	add.s64 	%rd11, %rd9, %rd10;
	ld.shared.u32 	%r17, [%r2];
	atom.global.add.u32 	%r18, [%rd11], %r17;
	ret;

}


// ===== COMPILED SASS (sm_100) =====

	.target	sm_100

	.elftype	@"ET_EXEC"


//--------------------- .note.nv.tkinfo           --------------------------
	.section	.note.nv.tkinfo,"",@"SHT_NOTE"
	.sectionflags	@"SHF_NOTE_NV_TKINFO"
	.tkinfo
        /*0018*/ 	.word	0x00000002
        /*0030*/ 	.string	""
        /*0030*/ 	.string	"ptxas"
        /*0030*/ 	.string	"Cuda compilation tools, release 13.0, V13.0.88"
        /*0030*/ 	.string	"Build cuda_13.0.r13.0/compiler.36424714_0"
        /*0030*/ 	.string	"-arch sm_100 -m 64 "



//--------------------- .note.nv.cuinfo           --------------------------
	.section	.note.nv.cuinfo,"",@"SHT_NOTE"
	.sectionflags	@"SHF_NOTE_NV_CUINFO"
        /*0018*/ 	.short	0x0002
        /*001a*/ 	.short	0x0064
        /*001c*/ 	.short	0x0082
	.zero		2


//--------------------- .nv.info                  --------------------------
	.section	.nv.info,"",@"SHT_CUDA_INFO"
	.align	4


	//----- nvinfo : EIATTR_REGCOUNT
	.align		4
        /*0000*/ 	.byte	0x04, 0x2f
        /*0002*/ 	.short	(.L_1 - .L_0)
	.align		4
.L_0:
        /*0004*/ 	.word	index@(_Z14histo_kernel_2PhiiPi)
        /*0008*/ 	.word	0x0000000a


	//----- nvinfo : EIATTR_FRAME_SIZE
	.align		4
.L_1:
        /*000c*/ 	.byte	0x04, 0x11
        /*000e*/ 	.short	(.L_3 - .L_2)
	.align		4
.L_2:
        /*0010*/ 	.word	index@(_Z14histo_kernel_2PhiiPi)
        /*0014*/ 	.word	0x00000000


	//----- nvinfo : EIATTR_REGCOUNT
	.align		4
.L_3:
        /*0018*/ 	.byte	0x04, 0x2f
        /*001a*/ 	.short	(.L_5 - .L_4)
	.align		4
.L_4:
        /*001c*/ 	.word	index@(_Z12histo_kernelPhlPi)
        /*0020*/ 	.word	0x0000000a


	//----- nvinfo : EIATTR_FRAME_SIZE
	.align		4
.L_5:
        /*0024*/ 	.byte	0x04, 0x11
        /*0026*/ 	.short	(.L_7 - .L_6)
	.align		4
.L_6:
        /*0028*/ 	.word	index@(_Z12histo_kernelPhlPi)
        /*002c*/ 	.word	0x00000000


	//----- nvinfo : EIATTR_MIN_STACK_SIZE
	.align		4
.L_7:
        /*0030*/ 	.byte	0x04, 0x12
        /*0032*/ 	.short	(.L_9 - .L_8)
	.align		4
.L_8:
        /*0034*/ 	.word	index@(_Z12histo_kernelPhlPi)
        /*0038*/ 	.word	0x00000000


	//----- nvinfo : EIATTR_MIN_STACK_SIZE
	.align		4
.L_9:
        /*003c*/ 	.byte	0x04, 0x12
        /*003e*/ 	.short	(.L_11 - .L_10)
	.align		4
.L_10:
        /*0040*/ 	.word	index@(_Z14histo_kernel_2PhiiPi)
        /*0044*/ 	.word	0x00000000
.L_11:


//--------------------- .nv.compat                --------------------------
	.section	.nv.compat,"",@"SHT_CUDA_COMPAT_INFO"
	.align	4
        /*0000*/ 	.byte	0x02, 0x09, 0x00, 0x00, 0x02, 0x02, 0x01, 0x00, 0x02, 0x05, 0x05, 0x00, 0x03, 0x07, 0x01, 0x01
        /*0010*/ 	.byte	0x02, 0x03, 0x00, 0x00, 0x02, 0x06, 0x01, 0x00, 0x04, 0x0b, 0x08, 0x00, 0x09, 0x00, 0x00, 0x00
        /*0020*/ 	.byte	0x00, 0x00, 0x00, 0x00


//--------------------- .nv.info._Z12histo_kernelPhlPi --------------------------
	.section	.nv.info._Z12histo_kernelPhlPi,"",@"SHT_CUDA_INFO"
	.sectionflags	@""
	.align	4


	//----- nvinfo : EIATTR_CUDA_API_VERSION
	.align		4
        /*0000*/ 	.byte	0x04, 0x37
        /*0002*/ 	.short	(.L_13 - .L_12)
.L_12:
        /*0004*/ 	.word	0x00000082


	//----- nvinfo : EIATTR_KPARAM_INFO
	.align		4
.L_13:
        /*0008*/ 	.byte	0x04, 0x17
        /*000a*/ 	.short	(.L_15 - .L_14)
.L_14:
        /*000c*/ 	.word	0x00000000
        /*0010*/ 	.short	0x0002
        /*0012*/ 	.short	0x0010
        /*0014*/ 	.byte	0x00, 0xf5, 0x21, 0x00


	//----- nvinfo : EIATTR_KPARAM_INFO
	.align		4
.L_15:
        /*0018*/ 	.byte	0x04, 0x17
        /*001a*/ 	.short	(.L_17 - .L_16)
.L_16:
        /*001c*/ 	.word	0x00000000
        /*0020*/ 	.short	0x0001
        /*0022*/ 	.short	0x0008
        /*0024*/ 	.byte	0x00, 0xf0, 0x21, 0x00


	//----- nvinfo : EIATTR_KPARAM_INFO
	.align		4
.L_17:
        /*0028*/ 	.byte	0x04, 0x17
        /*002a*/ 	.short	(.L_19 - .L_18)
.L_18:
        /*002c*/ 	.word	0x00000000
        /*0030*/ 	.short	0x0000
        /*0032*/ 	.short	0x0000
        /*0034*/ 	.byte	0x00, 0xf5, 0x21, 0x00


	//----- nvinfo : EIATTR_SPARSE_MMA_MASK
	.align		4
.L_19:
        /*0038*/ 	.byte	0x03, 0x50
        /*003a*/ 	.short	0x0000


	//----- nvinfo : EIATTR_MAXREG_COUNT
	.align		4
        /*003c*/ 	.byte	0x03, 0x1b
        /*003e*/ 	.short	0x00ff


	//----- nvinfo : EIATTR_NUM_BARRIERS
	.align		4
        /*0040*/ 	.byte	0x02, 0x4c
        /*0042*/ 	.byte	0x01
	.zero		1


	//----- nvinfo : EIATTR_MERCURY_ISA_VERSION
	.align		4
        /*0044*/ 	.byte	0x03, 0x5f
        /*0046*/ 	.short	0x0101


	//----- nvinfo : EIATTR_VRC_CTA_INIT_COUNT
	.align		4
        /*0048*/ 	.byte	0x02, 0x4a
	.zero		1
	.zero		1


	//----- nvinfo : EIATTR_EXIT_INSTR_OFFSETS
	.align		4
        /*004c*/ 	.byte	0x04, 0x1c
        /*004e*/ 	.short	(.L_21 - .L_20)


	//   ....[0]....
.L_20:
        /*0050*/ 	.word	0x00000270


	//----- nvinfo : EIATTR_CRS_STACK_SIZE
	.align		4
.L_21:
        /*0054*/ 	.byte	0x04, 0x1e
        /*0056*/ 	.short	(.L_23 - .L_22)
.L_22:
        /*0058*/ 	.word	0x00000000


	//----- nvinfo : EIATTR_CBANK_PARAM_SIZE
	.align		4
.L_23:
        /*005c*/ 	.byte	0x03, 0x19
        /*005e*/ 	.short	0x0018


	//----- nvinfo : EIATTR_PARAM_CBANK
	.align		4
        /*0060*/ 	.byte	0x04, 0x0a
        /*0062*/ 	.short	(.L_25 - .L_24)
	.align		4
.L_24:
        /*0064*/ 	.word	index@(.nv.constant0._Z12histo_kernelPhlPi)
        /*0068*/ 	.short	0x0380
        /*006a*/ 	.short	0x0018


	//----- nvinfo : EIATTR_SW_WAR
	.align		4
.L_25:
        /*006c*/ 	.byte	0x04, 0x36
        /*006e*/ 	.short	(.L_27 - .L_26)
.L_26:
        /*0070*/ 	.word	0x00000008
.L_27:


//--------------------- .nv.info._Z14histo_kernel_2PhiiPi --------------------------
	.section	.nv.info._Z14histo_kernel_2PhiiPi,"",@"SHT_CUDA_INFO"
	.sectionflags	@""
	.align	4


	//----- nvinfo : EIATTR_CUDA_API_VERSION
	.align		4
        /*0000*/ 	.byte	0x04, 0x37
        /*0002*/ 	.short	(.L_29 - .L_28)
.L_28:
        /*0004*/ 	.word	0x00000082


	//----- nvinfo : EIATTR_KPARAM_INFO
	.align		4
.L_29:
        /*0008*/ 	.byte	0x04, 0x17
        /*000a*/ 	.short	(.L_31 - .L_30)
.L_30:
        /*000c*/ 	.word	0x00000000
        /*0010*/ 	.short	0x0003
        /*0012*/ 	.short	0x0010
        /*0014*/ 	.byte	0x00, 0xf5, 0x21, 0x00


	//----- nvinfo : EIATTR_KPARAM_INFO
	.align		4
.L_31:
        /*0018*/ 	.byte	0x04, 0x17
        /*001a*/ 	.short	(.L_33 - .L_32)
.L_32:
        /*001c*/ 	.word	0x00000000
        /*0020*/ 	.short	0x0002
        /*0022*/ 	.short	0x000c
        /*0024*/ 	.byte	0x00, 0xf0, 0x11, 0x00


	//----- nvinfo : EIATTR_KPARAM_INFO
	.align		4
.L_33:
        /*0028*/ 	.byte	0x04, 0x17
        /*002a*/ 	.short	(.L_35 - .L_34)
.L_34:
        /*002c*/ 	.word	0x00000000
        /*0030*/ 	.short	0x0001
        /*0032*/ 	.short	0x0008
        /*0034*/ 	.byte	0x00, 0xf0, 0x11, 0x00


	//----- nvinfo : EIATTR_KPARAM_INFO
	.align		4
.L_35:
        /*0038*/ 	.byte	0x04, 0x17
        /*003a*/ 	.short	(.L_37 - .L_36)
.L_36:
        /*003c*/ 	.word	0x00000000
        /*0040*/ 	.short	0x0000
        /*0042*/ 	.short	0x0000
        /*0044*/ 	.byte	0x00, 0xf5, 0x21, 0x00


	//----- nvinfo : EIATTR_SPARSE_MMA_MASK
	.align		4
.L_37:
        /*0048*/ 	.byte	0x03, 0x50
        /*004a*/ 	.short	0x0000


	//----- nvinfo : EIATTR_MAXREG_COUNT
	.align		4
        /*004c*/ 	.byte	0x03, 0x1b
        /*004e*/ 	.short	0x00ff


	//----- nvinfo : EIATTR_MERCURY_ISA_VERSION
	.align		4
        /*0050*/ 	.byte	0x03, 0x5f
        /*0052*/ 	.short	0x0101


	//----- nvinfo : EIATTR_VRC_CTA_INIT_COUNT
	.align		4
        /*0054*/ 	.byte	0x02, 0x4a
	.zero		1
	.zero		1


	//----- nvinfo : EIATTR_EXIT_INSTR_OFFSETS
	.align		4
        /*0058*/ 	.byte	0x04, 0x1c
        /*005a*/ 	.short	(.L_39 - .L_38)


	//   ....[0]....
.L_38:
        /*005c*/ 	.word	0x00000140


	//----- nvinfo : EIATTR_CBANK_PARAM_SIZE
	.align		4
.L_39:
        /*0060*/ 	.byte	0x03, 0x19
        /*0062*/ 	.short	0x0018


	//----- nvinfo : EIATTR_PARAM_CBANK
	.align		4
        /*0064*/ 	.byte	0x04, 0x0a
        /*0066*/ 	.short	(.L_41 - .L_40)
	.align		4
.L_40:
        /*0068*/ 	.word	index@(.nv.constant0._Z14histo_kernel_2PhiiPi)
        /*006c*/ 	.short	0x0380
        /*006e*/ 	.short	0x0018


	//----- nvinfo : EIATTR_SW_WAR
	.align		4
.L_41:
        /*0070*/ 	.byte	0x04, 0x36
        /*0072*/ 	.short	(.L_43 - .L_42)
.L_42:
        /*0074*/ 	.word	0x00000008
.L_43:


//--------------------- .nv.callgraph             --------------------------
	.section	.nv.callgraph,"",@"SHT_CUDA_CALLGRAPH"
	.align	4
	.sectionentsize	8
	.align		4
        /*0000*/ 	.word	0x00000000
	.align		4
        /*0004*/ 	.word	0xffffffff
	.align		4
        /*0008*/ 	.word	0x00000000
	.align		4
        /*000c*/ 	.word	0xfffffffe
	.align		4
        /*0010*/ 	.word	0x00000000
	.align		4
        /*0014*/ 	.word	0xfffffffd
	.align		4
        /*0018*/ 	.word	0x00000000
	.align		4
        /*001c*/ 	.word	0xfffffffc


//--------------------- .text._Z12histo_kernelPhlPi --------------------------
	.section	.text._Z12histo_kernelPhlPi,"ax",@progbits
	.align	128
        .global         _Z12histo_kernelPhlPi
        .type           _Z12histo_kernelPhlPi,@function
        .size           _Z12histo_kernelPhlPi,(.L_x_5 - _Z12histo_kernelPhlPi)
        .other          _Z12histo_kernelPhlPi,@"STO_CUDA_ENTRY STV_DEFAULT"
_Z12histo_kernelPhlPi:
.text._Z12histo_kernelPhlPi:
[----:B------:R-:W-:Y:S01]  /*0000*/  LDC R1, c[0x0][0x37c] ;  /* 0x0000df00ff017b82 */ /* 0x000fe20000000800 */
[----:B------:R-:W0:Y:S07]  /*0010*/  S2R R7, SR_TID.X ;  /* 0x0000000000077919 */ /* 0x000e2e0000002100 */
[----:B------:R-:W0:Y:S01]  /*0020*/  S2UR UR4, SR_CTAID.X ;  /* 0x00000000000479c3 */ /* 0x000e220000002500 */
[----:B------:R-:W1:Y:S01]  /*0030*/  LDCU.64 UR8, c[0x0][0x388] ;  /* 0x00007100ff0877ac */ /* 0x000e620008000a00 */
[----:B------:R-:W-:Y:S01]  /*0040*/  BSSY.RECONVERGENT B0, `(.L_x_0) ;  /* 0x000001d000007945 */ /* 0x000fe20003800200 */
[----:B------:R-:W2:Y:S05]  /*0050*/  LDCU.64 UR6, c[0x0][0x358] ;  /* 0x00006b00ff0677ac */ /* 0x000eaa0008000a00 */
[----:B------:R-:W0:Y:S01]  /*0060*/  LDC R6, c[0x0][0x360] ;  /* 0x0000d800ff067b82 */ /* 0x000e220000000800 */
[----:B------:R-:W3:Y:S07]  /*0070*/  LDCU.64 UR10, c[0x0][0x380] ;  /* 0x00007000ff0a77ac */ /* 0x000eee0008000a00 */
[----:B------:R-:W4:Y:S01]  /*0080*/  S2UR UR5, SR_CgaCtaId ;  /* 0x00000000000579c3 */ /* 0x000f220000008800 */
[----:B0-----:R-:W-:Y:S01]  /*0090*/  IMAD R2, R6, UR4, R7 ;  /* 0x0000000406027c24 */ /* 0x001fe2000f8e0207 */
[----:B------:R-:W-:-:S04]  /*00a0*/  UMOV UR4, 0x400 ;  /* 0x0000040000047882 */ /* 0x000fc80000000000 */
[----:B-1----:R-:W-:Y:S02]  /*00b0*/  ISETP.GE.U32.AND P0, PT, R2, UR8, PT ;  /* 0x0000000802007c0c */ /* 0x002fe4000bf06070 */
[----:B------:R-:W-:Y:S01]  /*00c0*/  SHF.R.S32.HI R3, RZ, 0x1f, R2 ;  /* 0x0000001fff037819 */ /* 0x000fe20000011402 */
[----:B----4-:R-:W-:-:S03]  /*00d0*/  ULEA UR4, UR5, UR4, 0x18 ;  /* 0x0000000405047291 */ /* 0x010fc6000f8ec0ff */
[----:B------:R-:W-:-:S03]  /*00e0*/  ISETP.GE.AND.EX P0, PT, R3, UR9, PT, P0 ;  /* 0x0000000903007c0c */ /* 0x000fc6000bf06300 */
[----:B------:R-:W-:-:S05]  /*00f0*/  LEA R0, R7, UR4, 0x2 ;  /* 0x0000000407007c11 */ /* 0x000fca000f8e10ff */
[----:B------:R0:W-:Y:S01]  /*0100*/  STS [R0], RZ ;  /* 0x000000ff00007388 */ /* 0x0001e20000000800 */
[----:B------:R-:W-:Y:S06]  /*0110*/  BAR.SYNC.DEFER_BLOCKING 0x0 ;  /* 0x0000000000007b1d */ /* 0x000fec0000010000 */
[----:B--23--:R-:W-:Y:S05]  /*0120*/  @P0 BRA `(.L_x_1) ;  /* 0x0000000000380947 */ /* 0x00cfea0003800000 */
[----:B------:R-:W1:Y:S01]  /*0130*/  LDCU UR5, c[0x0][0x370] ;  /* 0x00006e00ff0577ac */ /* 0x000e620008000800 */
[----:B------:R-:W-:Y:S02]  /*0140*/  IMAD.MOV.U32 R4, RZ, RZ, R2 ;  /* 0x000000ffff047224 */ /* 0x000fe400078e0002 */
[----:B-1----:R-:W-:-:S07]  /*0150*/  IMAD R5, R6, UR5, RZ ;  /* 0x0000000506057c24 */ /* 0x002fce000f8e02ff */
.L_x_2:
[----:B------:R-:W-:-:S04]  /*0160*/  IADD3 R2, P0, PT, R2, UR10, RZ ;  /* 0x0000000a02027c10 */ /* 0x000fc8000ff1e0ff */
[----:B------:R-:W-:-:S05]  /*0170*/  IADD3.X R3, PT, PT, R3, UR11, RZ, P0, !PT ;  /* 0x0000000b03037c10 */ /* 0x000fca00087fe4ff */
[----:B------:R-:W2:Y:S02]  /*0180*/  LDG.E.U8 R2, desc[UR6][R2.64] ;  /* 0x0000000602027981 */ /* 0x000ea4000c1e1100 */
[----:B--2---:R-:W-:Y:S01]  /*0190*/  LEA R6, R2, UR4, 0x2 ;  /* 0x0000000402067c11 */ /* 0x004fe2000f8e10ff */
[----:B------:R-:W-:-:S04]  /*01a0*/  IMAD.IADD R2, R5, 0x1, R4 ;  /* 0x0000000105027824 */ /* 0x000fc800078e0204 */
[----:B------:R1:W-:Y:S01]  /*01b0*/  ATOMS.POPC.INC.32 RZ, [R6+URZ] ;  /* 0x0000000006ff7f8c */ /* 0x0003e2000d8000ff */
[----:B------:R-:W-:Y:S01]  /*01c0*/  ISETP.GE.U32.AND P0, PT, R2, UR8, PT ;  /* 0x0000000802007c0c */ /* 0x000fe2000bf06070 */
[--C-:B------:R-:W-:Y:S01]  /*01d0*/  IMAD.MOV.U32 R4, RZ, RZ, R2.reuse ;  /* 0x000000ffff047224 */ /* 0x100fe200078e0002 */
[----:B------:R-:W-:-:S04]  /*01e0*/  SHF.R.S32.HI R3, RZ, 0x1f, R2 ;  /* 0x0000001fff037819 */ /* 0x000fc80000011402 */
[----:B------:R-:W-:-:S13]  /*01f0*/  ISETP.GE.AND.EX P0, PT, R3, UR9, PT, P0 ;  /* 0x0000000903007c0c */ /* 0x000fda000bf06300 */
[----:B-1----:R-:W-:Y:S05]  /*0200*/  @!P0 BRA `(.L_x_2) ;  /* 0xfffffffc00d48947 */ /* 0x002fea000383ffff */
.L_x_1:
[----:B------:R-:W-:Y:S05]  /*0210*/  BSYNC.RECONVERGENT B0 ;  /* 0x0000000000007941 */ /* 0x000fea0003800200 */
.L_x_0:
[----:B------:R-:W-:Y:S08]  /*0220*/  BAR.SYNC.DEFER_BLOCKING 0x0 ;  /* 0x0000000000007b1d */ /* 0x000ff00000010000 */
[----:B------:R-:W1:Y:S01]  /*0230*/  LDC.64 R2, c[0x0][0x390] ;  /* 0x0000e400ff027b82 */ /* 0x000e620000000a00 */
[----:B------:R-:W2:Y:S01]  /*0240*/  LDS R5, [R0] ;  /* 0x0000000000057984 */ /* 0x000ea20000000800 */
[----:B-1----:R-:W-:-:S05]  /*0250*/  IMAD.WIDE.U32 R2, R7, 0x4, R2 ;  /* 0x0000000407027825 */ /* 0x002fca00078e0002 */
[----:B--2---:R-:W-:Y:S01]  /*0260*/  REDG.E.ADD.STRONG.GPU desc[UR6][R2.64], R5 ;  /* 0x000000050200798e */ /* 0x004fe2000c12e106 */
[----:B------:R-:W-:Y:S05]  /*0270*/  EXIT ;  /* 0x000000000000794d */ /* 0x000fea0003800000 */
.L_x_3:
[----:B------:R-:W-:-:S00]  /*0280*/  BRA `(.L_x_3) ;  /* 0xfffffffc00fc7947 */ /* 0x000fc0000383ffff */
[----:B------:R-:W-:-:S00]  /*0290*/  NOP ;  /* 0x0000000000007918 */ /* 0x000fc00000000000 */
        /* <DEDUP_REMOVED lines=14> */
.L_x_5:


//--------------------- .text._Z14histo_kernel_2PhiiPi --------------------------
	.section	.text._Z14histo_kernel_2PhiiPi,"ax",@progbits
	.align	128
        .global         _Z14histo_kernel_2PhiiPi
        .type           _Z14histo_kernel_2PhiiPi,@function
        .size           _Z14histo_kernel_2PhiiPi,(.L_x_6 - _Z14histo_kernel_2PhiiPi)
        .other          _Z14histo_kernel_2PhiiPi,@"STO_CUDA_ENTRY STV_DEFAULT"
_Z14histo_kernel_2PhiiPi:
.text._Z14histo_kernel_2PhiiPi:
[----:B------:R-:W-:Y:S01]  /*0000*/  LDC R1, c[0x0][0x37c] ;  /* 0x0000df00ff017b82 */ /* 0x000fe20000000800 */
[----:B------:R-:W0:Y:S07]  /*0010*/  S2R R3, SR_TID.X ;  /* 0x0000000000037919 */ /* 0x000e2e0000002100 */
[----:B------:R-:W0:Y:S01]  /*0020*/  S2UR UR4, SR_CTAID.X ;  /* 0x00000000000479c3 */ /* 0x000e220000002500 */
[----:B------:R-:W1:Y:S01]  /*0030*/  LDCU UR6, c[0x0][0x388] ;  /* 0x00007100ff0677ac */ /* 0x000e620008000800 */
[----:B------:R-:W2:Y:S01]  /*0040*/  S2R R5, SR_TID.Y ;  /* 0x0000000000057919 */ /* 0x000ea20000002200 */
[----:B------:R-:W3:Y:S05]  /*0050*/  LDCU.64 UR8, c[0x0][0x380] ;  /* 0x00007000ff0877ac */ /* 0x000eea0008000a00 */
[----:B------:R-:W0:Y:S08]  /*0060*/  LDC R0, c[0x0][0x360] ;  /* 0x0000d800ff007b82 */ /* 0x000e300000000800 */
[----:B------:R-:W2:Y:S08]  /*0070*/  S2UR UR5, SR_CTAID.Y ;  /* 0x00000000000579c3 */ /* 0x000eb00000002600 */
[----:B------:R-:W2:Y:S01]  /*0080*/  LDC R2, c[0x0][0x364] ;  /* 0x0000d900ff027b82 */ /* 0x000ea20000000800 */
[----:B0-----:R-:W-:-:S02]  /*0090*/  IMAD R0, R0, UR4, R3 ;  /* 0x0000000400007c24 */ /* 0x001fc4000f8e0203 */
[----:B--2---:R-:W-:Y:S01]  /*00a0*/  IMAD R3, R2, UR5, R5 ;  /* 0x0000000502037c24 */ /* 0x004fe2000f8e0205 */
[----:B------:R-:W0:Y:S03]  /*00b0*/  LDCU.64 UR4, c[0x0][0x358] ;  /* 0x00006b00ff0477ac */ /* 0x000e260008000a00 */
[----:B-1----:R-:W-:Y:S02]  /*00c0*/  IMAD R0, R3, UR6, R0 ;  /* 0x0000000603007c24 */ /* 0x002fe4000f8e0200 */
[----:B------:R-:W1:Y:S03]  /*00d0*/  LDC.64 R2, c[0x0][0x390] ;  /* 0x0000e400ff027b82 */ /* 0x000e660000000a00 */
[----:B---3--:R-:W-:-:S04]  /*00e0*/  IADD3 R4, P0, PT, R0, UR8, RZ ;  /* 0x0000000800047c10 */ /* 0x008fc8000ff1e0ff */
[----:B------:R-:W-:-:S06]  /*00f0*/  LEA.HI.X.SX32 R5, R0, UR9, 0x1, P0 ;  /* 0x0000000900057c11 */ /* 0x000fcc00080f0eff */
[----:B0-----:R-:W1:Y:S01]  /*0100*/  LDG.E.U8 R5, desc[UR4][R4.64] ;  /* 0x0000000404057981 */ /* 0x001e62000c1e1100 */
[----:B------:R-:W-:Y:S02]  /*0110*/  HFMA2 R7, -RZ, RZ, 0, 5.9604644775390625e-08 ;  /* 0x00000001ff077431 */ /* 0x000fe400000001ff */
[----:B-1----:R-:W-:-:S05]  /*0120*/  IMAD.WIDE.U32 R2, R5, 0x4, R2 ;  /* 0x0000000405027825 */ /* 0x002fca00078e0002 */
[----:B------:R-:W-:Y:S01]  /*0130*/  REDG.E.ADD.STRONG.GPU desc[UR4][R2.64], R7 ;  /* 0x000000070200798e */ /* 0x000fe2000c12e104 */
[----:B------:R-:W-:Y:S05]  /*0140*/  EXIT ;  /* 0x000000000000794d */ /* 0x000fea0003800000 */
.L_x_4:
        /* <DEDUP_REMOVED lines=11> */
.L_x_6:


//--------------------- .nv.shared._Z12histo_kernelPhlPi --------------------------
	.section	.nv.shared._Z12histo_kernelPhlPi,"aw",@nobits
	.sectionflags	@""
	.align	4
.nv.shared._Z12histo_kernelPhlPi:
	.zero		2048


//--------------------- .nv.shared.reserved.0     --------------------------
	.section	.nv.shared.reserved.0,"aw",@nobits
	.weak		__nv_reservedSMEM_offset_0_alias
	.size		__nv_reservedSMEM_offset_0_alias, 0, 64
	.other		__nv_reservedSMEM_offset_0_alias,@"STO_CUDA_RESERVED_SHARED STV_DEFAULT"
__nv_reservedSMEM_offset_0_alias:
	.zero		0
	.zero		64


//--------------------- .nv.constant0._Z12histo_kernelPhlPi --------------------------
	.section	.nv.constant0._Z12histo_kernelPhlPi,"a",@progbits
	.sectionflags	@""
	.align	4
.nv.constant0._Z12histo_kernelPhlPi:
	.zero		920


//--------------------- .nv.constant0._Z14histo_kernel_2PhiiPi --------------------------
	.section	.nv.constant0._Z14histo_kernel_2PhiiPi,"a",@progbits
	.sectionflags	@""
	.align	4
.nv.constant0._Z14histo_kernel_2PhiiPi:
	.zero		920


//--------------------- SYMBOLS --------------------------

	.type		.nv.reservedSmem.offset0,@object
	.size		.nv.reservedSmem.offset0,0x4
	.type		.nv.reservedSmem.cap,@object
	.size		.nv.reservedSmem.cap,0x4
